	.headerflags	@"EF_CUDA_TEXMODE_UNIFIED EF_CUDA_64BIT_ADDRESS EF_CUDA_ACCELERATORS EF_CUDA_SM90 EF_CUDA_VIRTUAL_SM(EF_CUDA_SM90)"
	.elftype	@"ET_EXEC"


//--------------------- .nv.info                  --------------------------
	.section	.nv.info,"",@"SHT_CUDA_INFO"
	.align	4


	//----- nvinfo : EIATTR_REGCOUNT
	.align		4
        /*0000*/ 	.byte	0x04, 0x2f
        /*0002*/ 	.short	(.L_1 - .L_0)
	.align		4
.L_0:
        /*0004*/ 	.word	index@(triton_poi_fused_clone_0)
        /*0008*/ 	.word	0x00000013


	//----- nvinfo : EIATTR_MIN_STACK_SIZE
	.align		4
.L_1:
        /*000c*/ 	.byte	0x04, 0x12
        /*000e*/ 	.short	(.L_3 - .L_2)
	.align		4
.L_2:
        /*0010*/ 	.word	index@(triton_poi_fused_clone_0)
        /*0014*/ 	.word	0x00000000


	//----- nvinfo : EIATTR_FRAME_SIZE
	.align		4
.L_3:
        /*0018*/ 	.byte	0x04, 0x11
        /*001a*/ 	.short	(.L_5 - .L_4)
	.align		4
.L_4:
        /*001c*/ 	.word	index@(triton_poi_fused_clone_0)
        /*0020*/ 	.word	0x00000000


	//----- nvinfo : EIATTR_MIN_STACK_SIZE
	.align		4
.L_5:
        /*0024*/ 	.byte	0x04, 0x12
        /*0026*/ 	.short	(.L_7 - .L_6)
	.align		4
.L_6:
        /*0028*/ 	.word	index@(triton_poi_fused_clone_0)
        /*002c*/ 	.word	0x00000000
.L_7:


//--------------------- .nv.info.triton_poi_fused_clone_0 --------------------------
	.section	.nv.info.triton_poi_fused_clone_0,"",@"SHT_CUDA_INFO"
	.sectionflags	@""
	.align	4


	//----- nvinfo : EIATTR_CUDA_API_VERSION
	.align		4
        /*0000*/ 	.byte	0x04, 0x37
        /*0002*/ 	.short	(.L_9 - .L_8)
.L_8:
        /*0004*/ 	.word	0x0000007c


	//----- nvinfo : EIATTR_KPARAM_INFO
	.align		4
.L_9:
        /*0008*/ 	.byte	0x04, 0x17
        /*000a*/ 	.short	(.L_11 - .L_10)
.L_10:
        /*000c*/ 	.word	0x00000000
        /*0010*/ 	.short	0x0004
        /*0012*/ 	.short	0x001c
        /*0014*/ 	.byte	0x00, 0xf0, 0x11, 0x00


	//----- nvinfo : EIATTR_KPARAM_INFO
	.align		4
.L_11:
        /*0018*/ 	.byte	0x04, 0x17
        /*001a*/ 	.short	(.L_13 - .L_12)
.L_12:
        /*001c*/ 	.word	0x00000000
        /*0020*/ 	.short	0x0003
        /*0022*/ 	.short	0x0018
        /*0024*/ 	.byte	0x00, 0xf0, 0x11, 0x00


	//----- nvinfo : EIATTR_KPARAM_INFO
	.align		4
.L_13:
        /*0028*/ 	.byte	0x04, 0x17
        /*002a*/ 	.short	(.L_15 - .L_14)
.L_14:
        /*002c*/ 	.word	0x00000000
        /*0030*/ 	.short	0x0002
        /*0032*/ 	.short	0x0010
        /*0034*/ 	.byte	0x00, 0xf4, 0x21, 0x00


	//----- nvinfo : EIATTR_KPARAM_INFO
	.align		4
.L_15:
        /*0038*/ 	.byte	0x04, 0x17
        /*003a*/ 	.short	(.L_17 - .L_16)
.L_16:
        /*003c*/ 	.word	0x00000000
        /*0040*/ 	.short	0x0001
        /*0042*/ 	.short	0x0008
        /*0044*/ 	.byte	0x00, 0xf4, 0x21, 0x00


	//----- nvinfo : EIATTR_KPARAM_INFO
	.align		4
.L_17:
        /*0048*/ 	.byte	0x04, 0x17
        /*004a*/ 	.short	(.L_19 - .L_18)
.L_18:
        /*004c*/ 	.word	0x00000000
        /*0050*/ 	.short	0x0000
        /*0052*/ 	.short	0x0000
        /*0054*/ 	.byte	0x00, 0xf4, 0x21, 0x00


	//----- nvinfo : EIATTR_SPARSE_MMA_MASK
	.align		4
.L_19:
        /*0058*/ 	.byte	0x03, 0x50
        /*005a*/ 	.short	0x0000


	//----- nvinfo : EIATTR_MAXREG_COUNT
	.align		4
        /*005c*/ 	.byte	0x03, 0x1b
        /*005e*/ 	.short	0x00ff


	//----- nvinfo : EIATTR_EXIT_INSTR_OFFSETS
	.align		4
        /*0060*/ 	.byte	0x04, 0x1c
        /*0062*/ 	.short	(.L_21 - .L_20)


	//   ....[0]....
.L_20:
        /*0064*/ 	.word	0x000003b0


	//   ....[1]....
        /*0068*/ 	.word	0x000003d0


	//----- nvinfo : EIATTR_REQNTID
	.align		4
.L_21:
        /*006c*/ 	.byte	0x04, 0x10
        /*006e*/ 	.short	(.L_23 - .L_22)
.L_22:
        /*0070*/ 	.word	0x00000020
        /*0074*/ 	.word	0x00000001
        /*0078*/ 	.word	0x00000001


	//----- nvinfo : EIATTR_CBANK_PARAM_SIZE
	.align		4
.L_23:
        /*007c*/ 	.byte	0x03, 0x19
        /*007e*/ 	.short	0x0020


	//----- nvinfo : EIATTR_PARAM_CBANK
	.align		4
        /*0080*/ 	.byte	0x04, 0x0a
        /*0082*/ 	.short	(.L_25 - .L_24)
	.align		4
.L_24:
        /*0084*/ 	.word	index@(.nv.constant0.triton_poi_fused_clone_0)
        /*0088*/ 	.short	0x0210
        /*008a*/ 	.short	0x0020


	//----- nvinfo : EIATTR_SW_WAR
	.align		4
.L_25:
        /*008c*/ 	.byte	0x04, 0x36
        /*008e*/ 	.short	(.L_27 - .L_26)
.L_26:
        /*0090*/ 	.word	0x00000008
.L_27:


//--------------------- .nv.callgraph             --------------------------
	.section	.nv.callgraph,"",@"SHT_CUDA_CALLGRAPH"
	.align	4
	.sectionentsize	8
	.align		4
        /*0000*/ 	.word	0x00000000
	.align		4
        /*0004*/ 	.word	0xffffffff
	.align		4
        /*0008*/ 	.word	0x00000000
	.align		4
        /*000c*/ 	.word	0xfffffffe
	.align		4
        /*0010*/ 	.word	0x00000000
	.align		4
        /*0014*/ 	.word	0xfffffffd
	.align		4
        /*0018*/ 	.word	0x00000000
	.align		4
        /*001c*/ 	.word	0xfffffffc


//--------------------- .text.triton_poi_fused_clone_0 --------------------------
	.section	.text.triton_poi_fused_clone_0,"ax",@progbits
	.sectionflags	@"SHF_BARRIERS=1"
	.align	128
        .global         triton_poi_fused_clone_0
        .type           triton_poi_fused_clone_0,@function
        .size           triton_poi_fused_clone_0,(.L_x_1 - triton_poi_fused_clone_0)
        .other          triton_poi_fused_clone_0,@"STO_CUDA_ENTRY STV_DEFAULT"
triton_poi_fused_clone_0:
.text.triton_poi_fused_clone_0:
[----:B------:R-:W0:Y:S02]  /*0000*/  LDC R1, c[0x0][0x28] ;  /* 0x00000a00ff017b82 */ /* 0x000e240000000800 */
[----:B------:R-:W1:Y:S01]  /*0010*/  S2R R0, SR_CTAID.Y ;  /* 0x0000000000007919 */ /* 0x000e620000002600 */
[----:B------:R-:W2:Y:S01]  /*0020*/  LDC.64 R2, c[0x0][0x210] ;  /* 0x00008400ff027b82 */ /* 0x000ea20000000a00 */
[----:B------:R-:W-:Y:S01]  /*0030*/  ULDC.64 UR6, c[0x0][0x208] ;  /* 0x0000820000067ab9 */ /* 0x000fe20000000a00 */
[----:B------:R-:W3:Y:S01]  /*0040*/  S2R R16, SR_TID.X ;  /* 0x0000000000107919 */ /* 0x000ee20000002100 */
[----:B------:R-:W4:Y:S01]  /*0050*/  S2R R6, SR_CTAID.X ;  /* 0x0000000000067919 */ /* 0x000f220000002500 */
[----:B-1----:R-:W-:Y:S02]  /*0060*/  IMAD.SHL.U32 R0, R0, 0x10, RZ ;  /* 0x0000001000007824 */ /* 0x002fe400078e00ff */
[----:B---3--:R-:W-:Y:S01]  /*0070*/  IMAD.SHL.U32 R7, R16, 0x2, RZ ;  /* 0x0000000210077824 */ /* 0x008fe200078e00ff */
[----:B------:R-:W-:Y:S01]  /*0080*/  SHF.R.U32.HI R8, RZ, 0x3, R16 ;  /* 0x00000003ff087819 */ /* 0x000fe20000011610 */
[----:B----4-:R-:W-:-:S03]  /*0090*/  IMAD.SHL.U32 R6, R6, 0x4, RZ ;  /* 0x0000000406067824 */ /* 0x010fc600078e00ff */
[----:B------:R-:W-:-:S04]  /*00a0*/  LOP3.LUT R4, R0, 0xe, R7, 0xf8, !PT ;  /* 0x0000000e00047812 */ /* 0x000fc800078ef807 */
[----:B------:R-:W-:-:S04]  /*00b0*/  SHF.R.S32.HI R5, RZ, 0x1f, R4 ;  /* 0x0000001fff057819 */ /* 0x000fc80000011404 */
[----:B------:R-:W-:Y:S02]  /*00c0*/  LEA.HI R9, R5, R4, RZ, 0x2 ;  /* 0x0000000405097211 */ /* 0x000fe400078f10ff */
[----:B------:R-:W-:Y:S02]  /*00d0*/  SGXT.U32 R5, R8, 0x2 ;  /* 0x000000020805781a */ /* 0x000fe40000000000 */
[C---:B------:R-:W-:Y:S01]  /*00e0*/  LOP3.LUT R11, R9.reuse, 0xfffffffc, RZ, 0xc0, !PT ;  /* 0xfffffffc090b7812 */ /* 0x040fe200078ec0ff */
[----:B------:R-:W-:Y:S01]  /*00f0*/  IMAD.SHL.U32 R9, R9, 0x4, RZ ;  /* 0x0000000409097824 */ /* 0x000fe200078e00ff */
[----:B------:R-:W-:-:S03]  /*0100*/  LOP3.LUT R8, R6, R5, RZ, 0xfc, !PT ;  /* 0x0000000506087212 */ /* 0x000fc600078efcff */
[----:B------:R-:W-:Y:S01]  /*0110*/  IMAD.IADD R11, R4, 0x1, -R11 ;  /* 0x00000001040b7824 */ /* 0x000fe200078e0a0b */
[----:B------:R-:W-:-:S03]  /*0120*/  ISETP.GE.AND P0, PT, R8, 0x4, PT ;  /* 0x000000040800780c */ /* 0x000fc60003f06270 */
[----:B------:R-:W-:Y:S01]  /*0130*/  IMAD R11, R8, 0x4, R11 ;  /* 0x00000004080b7824 */ /* 0x000fe200078e020b */
[----:B------:R-:W-:Y:S02]  /*0140*/  LOP3.LUT R8, R9, 0xfffffff0, RZ, 0xc0, !PT ;  /* 0xfffffff009087812 */ /* 0x000fe400078ec0ff */
[----:B------:R-:W-:-:S03]  /*0150*/  ISETP.LT.AND P0, PT, R4, 0x10, !P0 ;  /* 0x000000100400780c */ /* 0x000fc60004701270 */
[----:B------:R-:W-:-:S04]  /*0160*/  IMAD.IADD R11, R11, 0x1, R8 ;  /* 0x000000010b0b7824 */ /* 0x000fc800078e0208 */
[----:B--2---:R-:W-:Y:S01]  /*0170*/  IMAD.WIDE R2, R11, 0x4, R2 ;  /* 0x000000040b027825 */ /* 0x004fe200078e0202 */
[----:B------:R-:W-:-:S06]  /*0180*/  CS2R R10, SRZ ;  /* 0x00000000000a7805 */ /* 0x000fcc000001ff00 */
[----:B------:R1:W2:Y:S01]  /*0190*/  @P0 LDG.E.EL.64 R10, desc[UR6][R2.64] ;  /* 0x00000006020a0981 */ /* 0x0002a2000c2e1b00 */
[----:B------:R-:W3:Y:S01]  /*01a0*/  S2UR UR5, SR_CgaCtaId ;  /* 0x00000000000579c3 */ /* 0x000ee20000008800 */
[----:B------:R-:W-:Y:S01]  /*01b0*/  IMAD.SHL.U32 R4, R16, 0x8, RZ ;  /* 0x0000000810047824 */ /* 0x000fe200078e00ff */
[----:B------:R-:W-:Y:S01]  /*01c0*/  UMOV UR4, 0x400 ;  /* 0x0000040000047882 */ /* 0x000fe20000000000 */
[----:B------:R-:W-:Y:S02]  /*01d0*/  SHF.R.U32.HI R9, RZ, 0x2, R7 ;  /* 0x00000002ff097819 */ /* 0x000fe40000011607 */
[----:B------:R-:W-:Y:S02]  /*01e0*/  LOP3.LUT R8, R7, 0x3e, RZ, 0xc0, !PT ;  /* 0x0000003e07087812 */ /* 0x000fe400078ec0ff */
[----:B------:R-:W-:Y:S02]  /*01f0*/  LOP3.LUT R4, R4, 0x38, RZ, 0xc0, !PT ;  /* 0x0000003804047812 */ /* 0x000fe400078ec0ff */
[----:B------:R-:W-:Y:S01]  /*0200*/  SGXT.U32 R9, R9, 0x4 ;  /* 0x000000040909781a */ /* 0x000fe20000000000 */
[----:B-1----:R-:W1:Y:S01]  /*0210*/  LDC.64 R2, c[0x0][0x218] ;  /* 0x00008600ff027b82 */ /* 0x002e620000000a00 */
[----:B------:R-:W-:-:S02]  /*0220*/  LOP3.LUT R5, R4, R5, RZ, 0xfc, !PT ;  /* 0x0000000504057212 */ /* 0x000fc400078efcff */
[----:B------:R-:W-:Y:S01]  /*0230*/  LOP3.LUT R12, R4, 0x4, RZ, 0xfc, !PT ;  /* 0x00000004040c7812 */ /* 0x000fe200078efcff */
[----:B------:R-:W-:Y:S01]  /*0240*/  IMAD.IADD R8, R8, 0x1, R9 ;  /* 0x0000000108087824 */ /* 0x000fe200078e0209 */
[-C--:B------:R-:W-:Y:S02]  /*0250*/  LEA.HI R4, R4, R5.reuse, RZ, 0x1e ;  /* 0x0000000504047211 */ /* 0x080fe400078ff0ff */
[----:B------:R-:W-:Y:S02]  /*0260*/  LEA.HI R12, R12, R5, RZ, 0x1e ;  /* 0x000000050c0c7211 */ /* 0x000fe400078ff0ff */
[----:B------:R-:W-:Y:S02]  /*0270*/  SHF.R.U32.HI R9, RZ, 0x1, R16 ;  /* 0x00000001ff097819 */ /* 0x000fe40000011610 */
[----:B------:R-:W-:Y:S02]  /*0280*/  LOP3.LUT R6, R6, 0x2, R7, 0xf8, !PT ;  /* 0x0000000206067812 */ /* 0x000fe400078ef807 */
[----:B------:R-:W-:Y:S01]  /*0290*/  SGXT.U32 R9, R9, 0x4 ;  /* 0x000000040909781a */ /* 0x000fe20000000000 */
[----:B---3--:R-:W-:Y:S01]  /*02a0*/  UPRMT UR4, UR5, 0x654, UR4 ;  /* 0x0000065405047896 */ /* 0x008fe20008000004 */
[----:B------:R-:W-:-:S02]  /*02b0*/  ISETP.GE.AND P0, PT, R6, 0x4, PT ;  /* 0x000000040600780c */ /* 0x000fc40003f06270 */
[----:B------:R-:W-:-:S03]  /*02c0*/  LOP3.LUT R9, R0, R9, RZ, 0xfc, !PT ;  /* 0x0000000900097212 */ /* 0x000fc600078efcff */
[----:B------:R-:W-:Y:S02]  /*02d0*/  LEA R13, R4, UR4, 0x2 ;  /* 0x00000004040d7c11 */ /* 0x000fe4000f8e10ff */
[----:B------:R-:W-:Y:S01]  /*02e0*/  LEA R12, R12, UR4, 0x2 ;  /* 0x000000040c0c7c11 */ /* 0x000fe2000f8e10ff */
[----:B------:R-:W3:Y:S01]  /*02f0*/  LDC.64 R4, c[0x0][0x220] ;  /* 0x00008800ff047b82 */ /* 0x000ee20000000a00 */
[----:B------:R-:W-:Y:S02]  /*0300*/  LEA R8, R8, UR4, 0x2 ;  /* 0x0000000408087c11 */ /* 0x000fe4000f8e10ff */
[C---:B------:R-:W-:Y:S01]  /*0310*/  ISETP.LT.AND P0, PT, R9.reuse, 0x10, !P0 ;  /* 0x000000100900780c */ /* 0x040fe20004701270 */
[----:B------:R-:W-:-:S04]  /*0320*/  IMAD R9, R9, 0x4, R6 ;  /* 0x0000000409097824 */ /* 0x000fc800078e0206 */
[----:B-1----:R-:W-:-:S04]  /*0330*/  IMAD.WIDE R2, R9, 0x4, R2 ;  /* 0x0000000409027825 */ /* 0x002fc800078e0202 */
[----:B---3--:R-:W-:Y:S01]  /*0340*/  IMAD.WIDE R4, R9, 0x4, R4 ;  /* 0x0000000409047825 */ /* 0x008fe200078e0204 */
[----:B--2---:R-:W-:Y:S04]  /*0350*/  STS [R13], R10 ;  /* 0x0000000a0d007388 */ /* 0x004fe80000000800 */
[----:B------:R-:W-:Y:S01]  /*0360*/  STS [R12+0x10], R11 ;  /* 0x0000100b0c007388 */ /* 0x000fe20000000800 */
[----:B------:R-:W-:Y:S06]  /*0370*/  BAR.SYNC.DEFER_BLOCKING 0x0 ;  /* 0x0000000000007b1d */ /* 0x000fec0000010000 */
[----:B------:R-:W-:Y:S04]  /*0380*/  LDS R14, [R8] ;  /* 0x00000000080e7984 */ /* 0x000fe80000000800 */
[----:B------:R-:W1:Y:S04]  /*0390*/  LDS R15, [R8+0x4] ;  /* 0x00000400080f7984 */ /* 0x000e680000000800 */
[----:B-1----:R1:W-:Y:S01]  /*03a0*/  @P0 STG.E.64 desc[UR6][R2.64], R14 ;  /* 0x0000000e02000986 */ /* 0x0023e2000c101b06 */
[----:B------:R-:W-:Y:S05]  /*03b0*/  @!P0 EXIT ;  /* 0x000000000000894d */ /* 0x000fea0003800000 */
[----:B------:R-:W-:Y:S01]  /*03c0*/  STG.E.64 desc[UR6][R4.64], R14 ;  /* 0x0000000e04007986 */ /* 0x000fe2000c101b06 */
[----:B------:R-:W-:Y:S05]  /*03d0*/  EXIT ;  /* 0x000000000000794d */ /* 0x000fea0003800000 */
.L_x_0:
[----:B------:R-:W-:-:S00]  /*03e0*/  BRA `(.L_x_0) ;  /* 0xfffffffc00fc7947 */ /* 0x000fc0000383ffff */
[----:B------:R-:W-:-:S00]  /*03f0*/  NOP ;  /* 0x0000000000007918 */ /* 0x000fc00000000000 */
        /* <DEDUP_REMOVED lines=8> */
.L_x_1:


//--------------------- .nv.shared.triton_poi_fused_clone_0 --------------------------
	.section	.nv.shared.triton_poi_fused_clone_0,"aw",@nobits
	.sectionflags	@""
	.align	16
	.zero		1024


//--------------------- .nv.constant0.triton_poi_fused_clone_0 --------------------------
	.section	.nv.constant0.triton_poi_fused_clone_0,"a",@progbits
	.sectionflags	@""
	.align	4
.nv.constant0.triton_poi_fused_clone_0:
	.zero		560
